//
// Generated by NVIDIA NVVM Compiler
//
// Compiler Build ID: CL-36424714
// Cuda compilation tools, release 13.0, V13.0.88
// Based on NVVM 20.0.0
//

.version 9.0
.target sm_100
.address_size 64

	// .globl	_Z10saxpy_CUDAPiiS_S_i

.visible .entry _Z10saxpy_CUDAPiiS_S_i(
	.param .u64 .ptr .align 1 _Z10saxpy_CUDAPiiS_S_i_param_0,
	.param .u32 _Z10saxpy_CUDAPiiS_S_i_param_1,
	.param .u64 .ptr .align 1 _Z10saxpy_CUDAPiiS_S_i_param_2,
	.param .u64 .ptr .align 1 _Z10saxpy_CUDAPiiS_S_i_param_3,
	.param .u32 _Z10saxpy_CUDAPiiS_S_i_param_4
)
{
	.reg .pred 	%p<10>;
	.reg .b32 	%r<111>;
	.reg .b64 	%rd<40>;

	ld.param.u64 	%rd22, [_Z10saxpy_CUDAPiiS_S_i_param_0];
	ld.param.u32 	%r16, [_Z10saxpy_CUDAPiiS_S_i_param_1];
	ld.param.u64 	%rd23, [_Z10saxpy_CUDAPiiS_S_i_param_2];
	ld.param.u64 	%rd24, [_Z10saxpy_CUDAPiiS_S_i_param_3];
	ld.param.u32 	%r17, [_Z10saxpy_CUDAPiiS_S_i_param_4];
	cvta.to.global.u64 	%rd1, %rd22;
	cvta.to.global.u64 	%rd2, %rd24;
	cvta.to.global.u64 	%rd3, %rd23;
	setp.lt.s32 	%p1, %r17, 1;
	@%p1 bra 	$L__BB0_13;
	and.b32  	%r1, %r17, 15;
	setp.lt.u32 	%p2, %r17, 16;
	mov.b32 	%r108, 0;
	@%p2 bra 	$L__BB0_4;
	and.b32  	%r108, %r17, 2147483632;
	neg.s32 	%r106, %r108;
	add.s64 	%rd36, %rd3, 32;
	add.s64 	%rd35, %rd2, 32;
	add.s64 	%rd34, %rd1, 32;
$L__BB0_3:
	.pragma "nounroll";
	ld.global.u32 	%r19, [%rd36+-32];
	ld.global.u32 	%r20, [%rd35+-32];
	mad.lo.s32 	%r21, %r19, %r16, %r20;
	st.global.u32 	[%rd34+-32], %r21;
	ld.global.u32 	%r22, [%rd36+-28];
	ld.global.u32 	%r23, [%rd35+-28];
	mad.lo.s32 	%r24, %r22, %r16, %r23;
	st.global.u32 	[%rd34+-28], %r24;
	ld.global.u32 	%r25, [%rd36+-24];
	ld.global.u32 	%r26, [%rd35+-24];
	mad.lo.s32 	%r27, %r25, %r16, %r26;
	st.global.u32 	[%rd34+-24], %r27;
	ld.global.u32 	%r28, [%rd36+-20];
	ld.global.u32 	%r29, [%rd35+-20];
	mad.lo.s32 	%r30, %r28, %r16, %r29;
	st.global.u32 	[%rd34+-20], %r30;
	ld.global.u32 	%r31, [%rd36+-16];
	ld.global.u32 	%r32, [%rd35+-16];
	mad.lo.s32 	%r33, %r31, %r16, %r32;
	st.global.u32 	[%rd34+-16], %r33;
	ld.global.u32 	%r34, [%rd36+-12];
	ld.global.u32 	%r35, [%rd35+-12];
	mad.lo.s32 	%r36, %r34, %r16, %r35;
	st.global.u32 	[%rd34+-12], %r36;
	ld.global.u32 	%r37, [%rd36+-8];
	ld.global.u32 	%r38, [%rd35+-8];
	mad.lo.s32 	%r39, %r37, %r16, %r38;
	st.global.u32 	[%rd34+-8], %r39;
	ld.global.u32 	%r40, [%rd36+-4];
	ld.global.u32 	%r41, [%rd35+-4];
	mad.lo.s32 	%r42, %r40, %r16, %r41;
	st.global.u32 	[%rd34+-4], %r42;
	ld.global.u32 	%r43, [%rd36];
	ld.global.u32 	%r44, [%rd35];
	mad.lo.s32 	%r45, %r43, %r16, %r44;
	st.global.u32 	[%rd34], %r45;
	ld.global.u32 	%r46, [%rd36+4];
	ld.global.u32 	%r47, [%rd35+4];
	mad.lo.s32 	%r48, %r46, %r16, %r47;
	st.global.u32 	[%rd34+4], %r48;
	ld.global.u32 	%r49, [%rd36+8];
	ld.global.u32 	%r50, [%rd35+8];
	mad.lo.s32 	%r51, %r49, %r16, %r50;
	st.global.u32 	[%rd34+8], %r51;
	ld.global.u32 	%r52, [%rd36+12];
	ld.global.u32 	%r53, [%rd35+12];
	mad.lo.s32 	%r54, %r52, %r16, %r53;
	st.global.u32 	[%rd34+12], %r54;
	ld.global.u32 	%r55, [%rd36+16];
	ld.global.u32 	%r56, [%rd35+16];
	mad.lo.s32 	%r57, %r55, %r16, %r56;
	st.global.u32 	[%rd34+16], %r57;
	ld.global.u32 	%r58, [%rd36+20];
	ld.global.u32 	%r59, [%rd35+20];
	mad.lo.s32 	%r60, %r58, %r16, %r59;
	st.global.u32 	[%rd34+20], %r60;
	ld.global.u32 	%r61, [%rd36+24];
	ld.global.u32 	%r62, [%rd35+24];
	mad.lo.s32 	%r63, %r61, %r16, %r62;
	st.global.u32 	[%rd34+24], %r63;
	ld.global.u32 	%r64, [%rd36+28];
	ld.global.u32 	%r65, [%rd35+28];
	mad.lo.s32 	%r66, %r64, %r16, %r65;
	st.global.u32 	[%rd34+28], %r66;
	add.s32 	%r106, %r106, 16;
	add.s64 	%rd36, %rd36, 64;
	add.s64 	%rd35, %rd35, 64;
	add.s64 	%rd34, %rd34, 64;
	setp.ne.s32 	%p3, %r106, 0;
	@%p3 bra 	$L__BB0_3;
$L__BB0_4:
	setp.eq.s32 	%p4, %r1, 0;
	@%p4 bra 	$L__BB0_13;
	and.b32  	%r7, %r17, 7;
	setp.lt.u32 	%p5, %r1, 8;
	@%p5 bra 	$L__BB0_7;
	mul.wide.u32 	%rd25, %r108, 4;
	add.s64 	%rd26, %rd3, %rd25;
	ld.global.u32 	%r67, [%rd26];
	add.s64 	%rd27, %rd2, %rd25;
	ld.global.u32 	%r68, [%rd27];
	mad.lo.s32 	%r69, %r67, %r16, %r68;
	add.s64 	%rd28, %rd1, %rd25;
	st.global.u32 	[%rd28], %r69;
	ld.global.u32 	%r70, [%rd26+4];
	ld.global.u32 	%r71, [%rd27+4];
	mad.lo.s32 	%r72, %r70, %r16, %r71;
	st.global.u32 	[%rd28+4], %r72;
	ld.global.u32 	%r73, [%rd26+8];
	ld.global.u32 	%r74, [%rd27+8];
	mad.lo.s32 	%r75, %r73, %r16, %r74;
	st.global.u32 	[%rd28+8], %r75;
	ld.global.u32 	%r76, [%rd26+12];
	ld.global.u32 	%r77, [%rd27+12];
	mad.lo.s32 	%r78, %r76, %r16, %r77;
	st.global.u32 	[%rd28+12], %r78;
	ld.global.u32 	%r79, [%rd26+16];
	ld.global.u32 	%r80, [%rd27+16];
	mad.lo.s32 	%r81, %r79, %r16, %r80;
	st.global.u32 	[%rd28+16], %r81;
	ld.global.u32 	%r82, [%rd26+20];
	ld.global.u32 	%r83, [%rd27+20];
	mad.lo.s32 	%r84, %r82, %r16, %r83;
	st.global.u32 	[%rd28+20], %r84;
	ld.global.u32 	%r85, [%rd26+24];
	ld.global.u32 	%r86, [%rd27+24];
	mad.lo.s32 	%r87, %r85, %r16, %r86;
	st.global.u32 	[%rd28+24], %r87;
	ld.global.u32 	%r88, [%rd26+28];
	ld.global.u32 	%r89, [%rd27+28];
	mad.lo.s32 	%r90, %r88, %r16, %r89;
	st.global.u32 	[%rd28+28], %r90;
	add.s32 	%r108, %r108, 8;
$L__BB0_7:
	setp.eq.s32 	%p6, %r7, 0;
	@%p6 bra 	$L__BB0_13;
	and.b32  	%r10, %r17, 3;
	setp.lt.u32 	%p7, %r7, 4;
	@%p7 bra 	$L__BB0_10;
	mul.wide.u32 	%rd29, %r108, 4;
	add.s64 	%rd30, %rd3, %rd29;
	ld.global.u32 	%r91, [%rd30];
	add.s64 	%rd31, %rd2, %rd29;
	ld.global.u32 	%r92, [%rd31];
	mad.lo.s32 	%r93, %r91, %r16, %r92;
	add.s64 	%rd32, %rd1, %rd29;
	st.global.u32 	[%rd32], %r93;
	ld.global.u32 	%r94, [%rd30+4];
	ld.global.u32 	%r95, [%rd31+4];
	mad.lo.s32 	%r96, %r94, %r16, %r95;
	st.global.u32 	[%rd32+4], %r96;
	ld.global.u32 	%r97, [%rd30+8];
	ld.global.u32 	%r98, [%rd31+8];
	mad.lo.s32 	%r99, %r97, %r16, %r98;
	st.global.u32 	[%rd32+8], %r99;
	ld.global.u32 	%r100, [%rd30+12];
	ld.global.u32 	%r101, [%rd31+12];
	mad.lo.s32 	%r102, %r100, %r16, %r101;
	st.global.u32 	[%rd32+12], %r102;
	add.s32 	%r108, %r108, 4;
$L__BB0_10:
	setp.eq.s32 	%p8, %r10, 0;
	@%p8 bra 	$L__BB0_13;
	mul.wide.u32 	%rd33, %r108, 4;
	add.s64 	%rd39, %rd1, %rd33;
	add.s64 	%rd38, %rd2, %rd33;
	add.s64 	%rd37, %rd3, %rd33;
	neg.s32 	%r110, %r10;
$L__BB0_12:
	.pragma "nounroll";
	ld.global.u32 	%r103, [%rd37];
	ld.global.u32 	%r104, [%rd38];
	mad.lo.s32 	%r105, %r103, %r16, %r104;
	st.global.u32 	[%rd39], %r105;
	add.s64 	%rd39, %rd39, 4;
	add.s64 	%rd38, %rd38, 4;
	add.s64 	%rd37, %rd37, 4;
	add.s32 	%r110, %r110, 1;
	setp.ne.s32 	%p9, %r110, 0;
	@%p9 bra 	$L__BB0_12;
$L__BB0_13:
	ret;

}


// ===== COMPILED SASS (sm_100) =====

	.target	sm_100

	.elftype	@"ET_EXEC"


//--------------------- .note.nv.tkinfo           --------------------------
	.section	.note.nv.tkinfo,"",@"SHT_NOTE"
	.sectionflags	@"SHF_NOTE_NV_TKINFO"
	.tkinfo
        /*0018*/ 	.word	0x00000002
        /*0030*/ 	.string	""
        /*0030*/ 	.string	"ptxas"
        /*0030*/ 	.string	"Cuda compilation tools, release 13.0, V13.0.88"
        /*0030*/ 	.string	"Build cuda_13.0.r13.0/compiler.36424714_0"
        /*0030*/ 	.string	"-arch sm_100 -m 64 "



//--------------------- .note.nv.cuinfo           --------------------------
	.section	.note.nv.cuinfo,"",@"SHT_NOTE"
	.sectionflags	@"SHF_NOTE_NV_CUINFO"
        /*0018*/ 	.short	0x0002
        /*001a*/ 	.short	0x0064
        /*001c*/ 	.short	0x0082
	.zero		2


//--------------------- .nv.info                  --------------------------
	.section	.nv.info,"",@"SHT_CUDA_INFO"
	.align	4


	//----- nvinfo : EIATTR_REGCOUNT
	.align		4
        /*0000*/ 	.byte	0x04, 0x2f
        /*0002*/ 	.short	(.L_1 - .L_0)
	.align		4
.L_0:
        /*0004*/ 	.word	index@(_Z10saxpy_CUDAPiiS_S_i)
        /*0008*/ 	.word	0x00000014


	//----- nvinfo : EIATTR_FRAME_SIZE
	.align		4
.L_1:
        /*000c*/ 	.byte	0x04, 0x11
        /*000e*/ 	.short	(.L_3 - .L_2)
	.align		4
.L_2:
        /*0010*/ 	.word	index@(_Z10saxpy_CUDAPiiS_S_i)
        /*0014*/ 	.word	0x00000000


	//----- nvinfo : EIATTR_MIN_STACK_SIZE
	.align		4
.L_3:
        /*0018*/ 	.byte	0x04, 0x12
        /*001a*/ 	.short	(.L_5 - .L_4)
	.align		4
.L_4:
        /*001c*/ 	.word	index@(_Z10saxpy_CUDAPiiS_S_i)
        /*0020*/ 	.word	0x00000000
.L_5:


//--------------------- .nv.compat                --------------------------
	.section	.nv.compat,"",@"SHT_CUDA_COMPAT_INFO"
	.align	4
        /*0000*/ 	.byte	0x02, 0x09, 0x00, 0x00, 0x02, 0x02, 0x01, 0x00, 0x02, 0x05, 0x05, 0x00, 0x03, 0x07, 0x01, 0x01
        /*0010*/ 	.byte	0x02, 0x03, 0x00, 0x00, 0x02, 0x06, 0x01, 0x00, 0x04, 0x0b, 0x08, 0x00, 0x09, 0x00, 0x00, 0x00
        /*0020*/ 	.byte	0x00, 0x00, 0x00, 0x00


//--------------------- .nv.info._Z10saxpy_CUDAPiiS_S_i --------------------------
	.section	.nv.info._Z10saxpy_CUDAPiiS_S_i,"",@"SHT_CUDA_INFO"
	.sectionflags	@""
	.align	4


	//----- nvinfo : EIATTR_CUDA_API_VERSION
	.align		4
        /*0000*/ 	.byte	0x04, 0x37
        /*0002*/ 	.short	(.L_7 - .L_6)
.L_6:
        /*0004*/ 	.word	0x00000082


	//----- nvinfo : EIATTR_KPARAM_INFO
	.align		4
.L_7:
        /*0008*/ 	.byte	0x04, 0x17
        /*000a*/ 	.short	(.L_9 - .L_8)
.L_8:
        /*000c*/ 	.word	0x00000000
        /*0010*/ 	.short	0x0004
        /*0012*/ 	.short	0x0020
        /*0014*/ 	.byte	0x00, 0xf0, 0x11, 0x00


	//----- nvinfo : EIATTR_KPARAM_INFO
	.align		4
.L_9:
        /*0018*/ 	.byte	0x04, 0x17
        /*001a*/ 	.short	(.L_11 - .L_10)
.L_10:
        /*001c*/ 	.word	0x00000000
        /*0020*/ 	.short	0x0003
        /*0022*/ 	.short	0x0018
        /*0024*/ 	.byte	0x00, 0xf5, 0x21, 0x00


	//----- nvinfo : EIATTR_KPARAM_INFO
	.align		4
.L_11:
        /*0028*/ 	.byte	0x04, 0x17
        /*002a*/ 	.short	(.L_13 - .L_12)
.L_12:
        /*002c*/ 	.word	0x00000000
        /*0030*/ 	.short	0x0002
        /*0032*/ 	.short	0x0010
        /*0034*/ 	.byte	0x00, 0xf5, 0x21, 0x00


	//----- nvinfo : EIATTR_KPARAM_INFO
	.align		4
.L_13:
        /*0038*/ 	.byte	0x04, 0x17
        /*003a*/ 	.short	(.L_15 - .L_14)
.L_14:
        /*003c*/ 	.word	0x00000000
        /*0040*/ 	.short	0x0001
        /*0042*/ 	.short	0x0008
        /*0044*/ 	.byte	0x00, 0xf0, 0x11, 0x00


	//----- nvinfo : EIATTR_KPARAM_INFO
	.align		4
.L_15:
        /*0048*/ 	.byte	0x04, 0x17
        /*004a*/ 	.short	(.L_17 - .L_16)
.L_16:
        /*004c*/ 	.word	0x00000000
        /*0050*/ 	.short	0x0000
        /*0052*/ 	.short	0x0000
        /*0054*/ 	.byte	0x00, 0xf5, 0x21, 0x00


	//----- nvinfo : EIATTR_SPARSE_MMA_MASK
	.align		4
.L_17:
        /*0058*/ 	.byte	0x03, 0x50
        /*005a*/ 	.short	0x0000


	//----- nvinfo : EIATTR_MAXREG_COUNT
	.align		4
        /*005c*/ 	.byte	0x03, 0x1b
        /*005e*/ 	.short	0x00ff


	//----- nvinfo : EIATTR_MERCURY_ISA_VERSION
	.align		4
        /*0060*/ 	.byte	0x03, 0x5f
        /*0062*/ 	.short	0x0101


	//----- nvinfo : EIATTR_VRC_CTA_INIT_COUNT
	.align		4
        /*0064*/ 	.byte	0x02, 0x4a
	.zero		1
	.zero		1


	//----- nvinfo : EIATTR_EXIT_INSTR_OFFSETS
	.align		4
        /*0068*/ 	.byte	0x04, 0x1c
        /*006a*/ 	.short	(.L_19 - .L_18)


	//   ....[0]....
.L_18:
        /*006c*/ 	.word	0x00000030


	//   ....[1]....
        /*0070*/ 	.word	0x00000690


	//   ....[2]....
        /*0074*/ 	.word	0x00000960


	//   ....[3]....
        /*0078*/ 	.word	0x00000b30


	//   ....[4]....
        /*007c*/ 	.word	0x00000d20


	//----- nvinfo : EIATTR_CBANK_PARAM_SIZE
	.align		4
.L_19:
        /*0080*/ 	.byte	0x03, 0x19
        /*0082*/ 	.short	0x0024


	//----- nvinfo : EIATTR_PARAM_CBANK
	.align		4
        /*0084*/ 	.byte	0x04, 0x0a
        /*0086*/ 	.short	(.L_21 - .L_20)
	.align		4
.L_20:
        /*0088*/ 	.word	index@(.nv.constant0._Z10saxpy_CUDAPiiS_S_i)
        /*008c*/ 	.short	0x0380
        /*008e*/ 	.short	0x0024


	//----- nvinfo : EIATTR_SW_WAR
	.align		4
.L_21:
        /*0090*/ 	.byte	0x04, 0x36
        /*0092*/ 	.short	(.L_23 - .L_22)
.L_22:
        /*0094*/ 	.word	0x00000008
.L_23:


//--------------------- .nv.callgraph             --------------------------
	.section	.nv.callgraph,"",@"SHT_CUDA_CALLGRAPH"
	.align	4
	.sectionentsize	8
	.align		4
        /*0000*/ 	.word	0x00000000
	.align		4
        /*0004*/ 	.word	0xffffffff
	.align		4
        /*0008*/ 	.word	0x00000000
	.align		4
        /*000c*/ 	.word	0xfffffffe
	.align		4
        /*0010*/ 	.word	0x00000000
	.align		4
        /*0014*/ 	.word	0xfffffffd
	.align		4
        /*0018*/ 	.word	0x00000000
	.align		4
        /*001c*/ 	.word	0xfffffffc


//--------------------- .text._Z10saxpy_CUDAPiiS_S_i --------------------------
	.section	.text._Z10saxpy_CUDAPiiS_S_i,"ax",@progbits
	.align	128
        .global         _Z10saxpy_CUDAPiiS_S_i
        .type           _Z10saxpy_CUDAPiiS_S_i,@function
        .size           _Z10saxpy_CUDAPiiS_S_i,(.L_x_6 - _Z10saxpy_CUDAPiiS_S_i)
        .other          _Z10saxpy_CUDAPiiS_S_i,@"STO_CUDA_ENTRY STV_DEFAULT"
_Z10saxpy_CUDAPiiS_S_i:
.text._Z10saxpy_CUDAPiiS_S_i:
[----:B------:R-:W-:Y:S08]  /*0000*/  LDC R1, c[0x0][0x37c] ;  /* 0x0000df00ff017b82 */ /* 0x000ff00000000800 */
[----:B------:R-:W0:Y:S02]  /*0010*/  LDC R2, c[0x0][0x3a0] ;  /* 0x0000e800ff027b82 */ /* 0x000e240000000800 */
[----:B0-----:R-:W-:-:S13]  /*0020*/  ISETP.GE.AND P0, PT, R2, 0x1, PT ;  /* 0x000000010200780c */ /* 0x001fda0003f06270 */
[----:B------:R-:W-:Y:S05]  /*0030*/  @!P0 EXIT ;  /* 0x000000000000894d */ /* 0x000fea0003800000 */
[C---:B------:R-:W-:Y:S01]  /*0040*/  ISETP.GE.U32.AND P1, PT, R2.reuse, 0x10, PT ;  /* 0x000000100200780c */ /* 0x040fe20003f26070 */
[----:B------:R-:W0:Y:S01]  /*0050*/  LDCU.64 UR12, c[0x0][0x358] ;  /* 0x00006b00ff0c77ac */ /* 0x000e220008000a00 */
[----:B------:R-:W-:Y:S01]  /*0060*/  LOP3.LUT R12, R2, 0xf, RZ, 0xc0, !PT ;  /* 0x0000000f020c7812 */ /* 0x000fe200078ec0ff */
[----:B------:R-:W-:-:S03]  /*0070*/  HFMA2 R0, -RZ, RZ, 0, 0 ;  /* 0x00000000ff007431 */ /* 0x000fc600000001ff */
[----:B------:R-:W-:-:S07]  /*0080*/  ISETP.NE.AND P0, PT, R12, RZ, PT ;  /* 0x000000ff0c00720c */ /* 0x000fce0003f05270 */
[----:B------:R-:W-:Y:S06]  /*0090*/  @!P1 BRA `(.L_x_0) ;  /* 0x00000004007c9947 */ /* 0x000fec0003800000 */
[----:B------:R-:W1:Y:S01]  /*00a0*/  LDCU.128 UR4, c[0x0][0x390] ;  /* 0x00007200ff0477ac */ /* 0x000e620008000c00 */
[----:B------:R-:W-:Y:S01]  /*00b0*/  LOP3.LUT R0, R2, 0x7ffffff0, RZ, 0xc0, !PT ;  /* 0x7ffffff002007812 */ /* 0x000fe200078ec0ff */
[----:B------:R-:W2:Y:S03]  /*00c0*/  LDCU.64 UR10, c[0x0][0x380] ;  /* 0x00007000ff0a77ac */ /* 0x000ea60008000a00 */
[----:B------:R-:W-:Y:S01]  /*00d0*/  IADD3 R3, PT, PT, -R0, RZ, RZ ;  /* 0x000000ff00037210 */ /* 0x000fe20007ffe1ff */
[----:B------:R-:W3:Y:S01]  /*00e0*/  LDCU UR14, c[0x0][0x388] ;  /* 0x00007100ff0e77ac */ /* 0x000ee20008000800 */
[----:B-1----:R-:W-:Y:S02]  /*00f0*/  UIADD3 UR8, UP0, UPT, UR4, 0x20, URZ ;  /* 0x0000002004087890 */ /* 0x002fe4000ff1e0ff */
[----:B------:R-:W-:Y:S02]  /*0100*/  UIADD3 UR6, UP1, UPT, UR6, 0x20, URZ ;  /* 0x0000002006067890 */ /* 0x000fe4000ff3e0ff */
[----:B--2---:R-:W-:-:S02]  /*0110*/  UIADD3 UR4, UP2, UPT, UR10, 0x20, URZ ;  /* 0x000000200a047890 */ /* 0x004fc4000ff5e0ff */
[----:B------:R-:W-:Y:S01]  /*0120*/  UIADD3.X UR9, UPT, UPT, URZ, UR5, URZ, UP0, !UPT ;  /* 0x00000005ff097290 */ /* 0x000fe200087fe4ff */
[----:B------:R-:W-:Y:S01]  /*0130*/  MOV R16, UR8 ;  /* 0x0000000800107c02 */ /* 0x000fe20008000f00 */
[----:B------:R-:W-:Y:S01]  /*0140*/  UIADD3.X UR7, UPT, UPT, URZ, UR7, URZ, UP1, !UPT ;  /* 0x00000007ff077290 */ /* 0x000fe20008ffe4ff */
[----:B------:R-:W-:Y:S01]  /*0150*/  IMAD.U32 R11, RZ, RZ, UR6 ;  /* 0x00000006ff0b7e24 */ /* 0x000fe2000f8e00ff */
[----:B------:R-:W-:Y:S01]  /*0160*/  UIADD3.X UR5, UPT, UPT, URZ, UR11, URZ, UP2, !UPT ;  /* 0x0000000bff057290 */ /* 0x000fe200097fe4ff */
[----:B------:R-:W-:Y:S02]  /*0170*/  MOV R10, UR4 ;  /* 0x00000004000a7c02 */ /* 0x000fe40008000f00 */
[----:B------:R-:W-:Y:S02]  /*0180*/  MOV R5, UR9 ;  /* 0x0000000900057c02 */ /* 0x000fe40008000f00 */
[----:B------:R-:W-:Y:S01]  /*0190*/  MOV R14, UR7 ;  /* 0x00000007000e7c02 */ /* 0x000fe20008000f00 */
[----:B---3--:R-:W-:-:S07]  /*01a0*/  IMAD.U32 R13, RZ, RZ, UR5 ;  /* 0x00000005ff0d7e24 */ /* 0x008fce000f8e00ff */
.L_x_1:
[----:B------:R-:W-:Y:S02]  /*01b0*/  MOV R4, R16 ;  /* 0x0000001000047202 */ /* 0x000fe40000000f00 */
[----:B------:R-:W-:Y:S02]  /*01c0*/  MOV R6, R11 ;  /* 0x0000000b00067202 */ /* 0x000fe40000000f00 */
[----:B------:R-:W-:Y:S01]  /*01d0*/  MOV R7, R14 ;  /* 0x0000000e00077202 */ /* 0x000fe20000000f00 */
[----:B0-2---:R-:W2:Y:S04]  /*01e0*/  LDG.E R8, desc[UR12][R4.64+-0x20] ;  /* 0xffffe00c04087981 */ /* 0x005ea8000c1e1900 */
[----:B------:R-:W2:Y:S02]  /*01f0*/  LDG.E R9, desc[UR12][R6.64+-0x20] ;  /* 0xffffe00c06097981 */ /* 0x000ea4000c1e1900 */
[----:B--2---:R-:W-:Y:S01]  /*0200*/  IMAD R11, R8, UR14, R9 ;  /* 0x0000000e080b7c24 */ /* 0x004fe2000f8e0209 */
[----:B------:R-:W-:Y:S01]  /*0210*/  MOV R9, R13 ;  /* 0x0000000d00097202 */ /* 0x000fe20000000f00 */
[----:B------:R-:W-:-:S05]  /*0220*/  IMAD.MOV.U32 R8, RZ, RZ, R10 ;  /* 0x000000ffff087224 */ /* 0x000fca00078e000a */
[----:B------:R0:W-:Y:S04]  /*0230*/  STG.E desc[UR12][R8.64+-0x20], R11 ;  /* 0xffffe00b08007986 */ /* 0x0001e8000c10190c */
[----:B------:R-:W2:Y:S04]  /*0240*/  LDG.E R10, desc[UR12][R4.64+-0x1c] ;  /* 0xffffe40c040a7981 */ /* 0x000ea8000c1e1900 */
[----:B------:R-:W2:Y:S02]  /*0250*/  LDG.E R13, desc[UR12][R6.64+-0x1c] ;  /* 0xffffe40c060d7981 */ /* 0x000ea4000c1e1900 */
[----:B--2---:R-:W-:-:S05]  /*0260*/  IMAD R13, R10, UR14, R13 ;  /* 0x0000000e0a0d7c24 */ /* 0x004fca000f8e020d */
[----:B------:R1:W-:Y:S04]  /*0270*/  STG.E desc[UR12][R8.64+-0x1c], R13 ;  /* 0xffffe40d08007986 */ /* 0x0003e8000c10190c */
[----:B------:R-:W2:Y:S04]  /*0280*/  LDG.E R10, desc[UR12][R4.64+-0x18] ;  /* 0xffffe80c040a7981 */ /* 0x000ea8000c1e1900 */
[----:B------:R-:W2:Y:S02]  /*0290*/  LDG.E R15, desc[UR12][R6.64+-0x18] ;  /* 0xffffe80c060f7981 */ /* 0x000ea4000c1e1900 */
[----:B--2---:R-:W-:-:S05]  /*02a0*/  IMAD R15, R10, UR14, R15 ;  /* 0x0000000e0a0f7c24 */ /* 0x004fca000f8e020f */
[----:B------:R2:W-:Y:S04]  /*02b0*/  STG.E desc[UR12][R8.64+-0x18], R15 ;  /* 0xffffe80f08007986 */ /* 0x0005e8000c10190c */
[----:B------:R-:W3:Y:S04]  /*02c0*/  LDG.E R10, desc[UR12][R4.64+-0x14] ;  /* 0xffffec0c040a7981 */ /* 0x000ee8000c1e1900 */
[----:B------:R-:W3:Y:S02]  /*02d0*/  LDG.E R17, desc[UR12][R6.64+-0x14] ;  /* 0xffffec0c06117981 */ /* 0x000ee4000c1e1900 */
[----:B---3--:R-:W-:-:S05]  /*02e0*/  IMAD R17, R10, UR14, R17 ;  /* 0x0000000e0a117c24 */ /* 0x008fca000f8e0211 */
[----:B------:R3:W-:Y:S04]  /*02f0*/  STG.E desc[UR12][R8.64+-0x14], R17 ;  /* 0xffffec1108007986 */ /* 0x0007e8000c10190c */
[----:B------:R-:W4:Y:S04]  /*0300*/  LDG.E R10, desc[UR12][R4.64+-0x10] ;  /* 0xfffff00c040a7981 */ /* 0x000f28000c1e1900 */
[----:B0-----:R-:W4:Y:S02]  /*0310*/  LDG.E R11, desc[UR12][R6.64+-0x10] ;  /* 0xfffff00c060b7981 */ /* 0x001f24000c1e1900 */
[----:B----4-:R-:W-:-:S05]  /*0320*/  IMAD R11, R10, UR14, R11 ;  /* 0x0000000e0a0b7c24 */ /* 0x010fca000f8e020b */
[----:B------:R0:W-:Y:S04]  /*0330*/  STG.E desc[UR12][R8.64+-0x10], R11 ;  /* 0xfffff00b08007986 */ /* 0x0001e8000c10190c */
[----:B------:R-:W4:Y:S04]  /*0340*/  LDG.E R10, desc[UR12][R4.64+-0xc] ;  /* 0xfffff40c040a7981 */ /* 0x000f28000c1e1900 */
[----:B-1----:R-:W4:Y:S02]  /*0350*/  LDG.E R13, desc[UR12][R6.64+-0xc] ;  /* 0xfffff40c060d7981 */ /* 0x002f24000c1e1900 */
[----:B----4-:R-:W-:-:S05]  /*0360*/  IMAD R13, R10, UR14, R13 ;  /* 0x0000000e0a0d7c24 */ /* 0x010fca000f8e020d */
[----:B------:R1:W-:Y:S04]  /*0370*/  STG.E desc[UR12][R8.64+-0xc], R13 ;  /* 0xfffff40d08007986 */ /* 0x0003e8000c10190c */
[----:B------:R-:W4:Y:S04]  /*0380*/  LDG.E R10, desc[UR12][R4.64+-0x8] ;  /* 0xfffff80c040a7981 */ /* 0x000f28000c1e1900 */
[----:B--2---:R-:W4:Y:S02]  /*0390*/  LDG.E R15, desc[UR12][R6.64+-0x8] ;  /* 0xfffff80c060f7981 */ /* 0x004f24000c1e1900 */
[----:B----4-:R-:W-:-:S05]  /*03a0*/  IMAD R15, R10, UR14, R15 ;  /* 0x0000000e0a0f7c24 */ /* 0x010fca000f8e020f */
[----:B------:R2:W-:Y:S04]  /*03b0*/  STG.E desc[UR12][R8.64+-0x8], R15 ;  /* 0xfffff80f08007986 */ /* 0x0005e8000c10190c */
[----:B------:R-:W4:Y:S04]  /*03c0*/  LDG.E R10, desc[UR12][R4.64+-0x4] ;  /* 0xfffffc0c040a7981 */ /* 0x000f28000c1e1900 */
[----:B---3--:R-:W4:Y:S02]  /*03d0*/  LDG.E R17, desc[UR12][R6.64+-0x4] ;  /* 0xfffffc0c06117981 */ /* 0x008f24000c1e1900 */
[----:B----4-:R-:W-:-:S05]  /*03e0*/  IMAD R17, R10, UR14, R17 ;  /* 0x0000000e0a117c24 */ /* 0x010fca000f8e0211 */
        /* <DEDUP_REMOVED lines=26> */
[----:B--2---:R-:W4:Y:S01]  /*0590*/  LDG.E R15, desc[UR12][R6.64+0x18] ;  /* 0x0000180c060f7981 */ /* 0x004f22000c1e1900 */
[----:B------:R-:W-:Y:S01]  /*05a0*/  IADD3 R3, PT, PT, R3, 0x10, RZ ;  /* 0x0000001003037810 */ /* 0x000fe20007ffe0ff */
[----:B----4-:R-:W-:-:S05]  /*05b0*/  IMAD R15, R10, UR14, R15 ;  /* 0x0000000e0a0f7c24 */ /* 0x010fca000f8e020f */
[----:B------:R2:W-:Y:S04]  /*05c0*/  STG.E desc[UR12][R8.64+0x18], R15 ;  /* 0x0000180f08007986 */ /* 0x0005e8000c10190c */
[----:B------:R4:W5:Y:S04]  /*05d0*/  LDG.E R10, desc[UR12][R4.64+0x1c] ;  /* 0x00001c0c040a7981 */ /* 0x000968000c1e1900 */
[----:B---3--:R-:W5:Y:S01]  /*05e0*/  LDG.E R17, desc[UR12][R6.64+0x1c] ;  /* 0x00001c0c06117981 */ /* 0x008f62000c1e1900 */
[----:B------:R-:W-:Y:S02]  /*05f0*/  ISETP.NE.AND P1, PT, R3, RZ, PT ;  /* 0x000000ff0300720c */ /* 0x000fe40003f25270 */
[----:B0-----:R-:W-:-:S02]  /*0600*/  IADD3 R11, P3, PT, R6, 0x40, RZ ;  /* 0x00000040060b7810 */ /* 0x001fc40007f7e0ff */
[----:B------:R-:W-:-:S03]  /*0610*/  IADD3 R16, P2, PT, R4, 0x40, RZ ;  /* 0x0000004004107810 */ /* 0x000fc60007f5e0ff */
[----:B------:R-:W-:Y:S01]  /*0620*/  IMAD.X R14, RZ, RZ, R7, P3 ;  /* 0x000000ffff0e7224 */ /* 0x000fe200018e0607 */
[----:B----4-:R-:W-:Y:S01]  /*0630*/  IADD3.X R5, PT, PT, RZ, R5, RZ, P2, !PT ;  /* 0x00000005ff057210 */ /* 0x010fe200017fe4ff */
[----:B-----5:R-:W-:Y:S01]  /*0640*/  IMAD R17, R10, UR14, R17 ;  /* 0x0000000e0a117c24 */ /* 0x020fe2000f8e0211 */
[----:B------:R-:W-:-:S04]  /*0650*/  IADD3 R10, P4, PT, R8, 0x40, RZ ;  /* 0x00000040080a7810 */ /* 0x000fc80007f9e0ff */
[----:B------:R2:W-:Y:S01]  /*0660*/  STG.E desc[UR12][R8.64+0x1c], R17 ;  /* 0x00001c1108007986 */ /* 0x0005e2000c10190c */
[----:B-1----:R-:W-:Y:S01]  /*0670*/  IADD3.X R13, PT, PT, RZ, R9, RZ, P4, !PT ;  /* 0x00000009ff0d7210 */ /* 0x002fe200027fe4ff */
[----:B------:R-:W-:Y:S07]  /*0680*/  @P1 BRA `(.L_x_1) ;  /* 0xfffffff800c81947 */ /* 0x000fee000383ffff */
.L_x_0:
[----:B0-----:R-:W-:Y:S05]  /*0690*/  @!P0 EXIT ;  /* 0x000000000000894d */ /* 0x001fea0003800000 */
[----:B------:R-:W-:Y:S02]  /*06a0*/  ISETP.GE.U32.AND P0, PT, R12, 0x8, PT ;  /* 0x000000080c00780c */ /* 0x000fe40003f06070 */
[----:B------:R-:W-:-:S04]  /*06b0*/  LOP3.LUT R14, R2, 0x7, RZ, 0xc0, !PT ;  /* 0x00000007020e7812 */ /* 0x000fc800078ec0ff */
[----:B------:R-:W-:-:S07]  /*06c0*/  ISETP.NE.AND P1, PT, R14, RZ, PT ;  /* 0x000000ff0e00720c */ /* 0x000fce0003f25270 */
[----:B------:R-:W-:Y:S06]  /*06d0*/  @!P0 BRA `(.L_x_2) ;  /* 0x0000000000a08947 */ /* 0x000fec0003800000 */
[----:B------:R-:W0:Y:S01]  /*06e0*/  LDC.64 R4, c[0x0][0x390] ;  /* 0x0000e400ff047b82 */ /* 0x000e220000000a00 */
[----:B------:R-:W1:Y:S07]  /*06f0*/  LDCU UR4, c[0x0][0x388] ;  /* 0x00007100ff0477ac */ /* 0x000e6e0008000800 */
[----:B------:R-:W3:Y:S08]  /*0700*/  LDC.64 R6, c[0x0][0x398] ;  /* 0x0000e600ff067b82 */ /* 0x000ef00000000a00 */
[----:B--2---:R-:W2:Y:S01]  /*0710*/  LDC.64 R8, c[0x0][0x380] ;  /* 0x0000e000ff087b82 */ /* 0x004ea20000000a00 */
[----:B0-----:R-:W-:-:S05]  /*0720*/  IMAD.WIDE.U32 R4, R0, 0x4, R4 ;  /* 0x0000000400047825 */ /* 0x001fca00078e0004 */
[----:B------:R-:W1:Y:S01]  /*0730*/  LDG.E R3, desc[UR12][R4.64] ;  /* 0x0000000c04037981 */ /* 0x000e62000c1e1900 */
[----:B---3--:R-:W-:-:S05]  /*0740*/  IMAD.WIDE.U32 R6, R0, 0x4, R6 ;  /* 0x0000000400067825 */ /* 0x008fca00078e0006 */
[----:B------:R-:W1:Y:S01]  /*0750*/  LDG.E R10, desc[UR12][R6.64] ;  /* 0x0000000c060a7981 */ /* 0x000e62000c1e1900 */
[----:B--2---:R-:W-:-:S04]  /*0760*/  IMAD.WIDE.U32 R8, R0, 0x4, R8 ;  /* 0x0000000400087825 */ /* 0x004fc800078e0008 */
[----:B-1----:R-:W-:-:S05]  /*0770*/  IMAD R3, R3, UR4, R10 ;  /* 0x0000000403037c24 */ /* 0x002fca000f8e020a */
        /* <DEDUP_REMOVED lines=13> */
[----:B0-----:R-:W4:Y:S04]  /*0850*/  LDG.E R3, desc[UR12][R4.64+0x10] ;  /* 0x0000100c04037981 */ /* 0x001f28000c1e1900 */
[----:B------:R-:W4:Y:S02]  /*0860*/  LDG.E R10, desc[UR12][R6.64+0x10] ;  /* 0x0000100c060a7981 */ /* 0x000f24000c1e1900 */
        /* <DEDUP_REMOVED lines=10> */
[----:B------:R-:W2:Y:S04]  /*0910*/  LDG.E R10, desc[UR12][R4.64+0x1c] ;  /* 0x00001c0c040a7981 */ /* 0x000ea8000c1e1900 */
[----:B---3--:R-:W2:Y:S01]  /*0920*/  LDG.E R15, desc[UR12][R6.64+0x1c] ;  /* 0x00001c0c060f7981 */ /* 0x008ea2000c1e1900 */
[----:B------:R-:W-:Y:S01]  /*0930*/  IADD3 R0, PT, PT, R0, 0x8, RZ ;  /* 0x0000000800007810 */ /* 0x000fe20007ffe0ff */
[----:B--2---:R-:W-:-:S05]  /*0940*/  IMAD R15, R10, UR4, R15 ;  /* 0x000000040a0f7c24 */ /* 0x004fca000f8e020f */
[----:B------:R0:W-:Y:S02]  /*0950*/  STG.E desc[UR12][R8.64+0x1c], R15 ;  /* 0x00001c0f08007986 */ /* 0x0001e4000c10190c */
.L_x_2:
[----:B------:R-:W-:Y:S05]  /*0960*/  @!P1 EXIT ;  /* 0x000000000000994d */ /* 0x000fea0003800000 */
[----:B------:R-:W-:Y:S02]  /*0970*/  ISETP.GE.U32.AND P0, PT, R14, 0x4, PT ;  /* 0x000000040e00780c */ /* 0x000fe40003f06070 */
[----:B------:R-:W-:-:S04]  /*0980*/  LOP3.LUT R2, R2, 0x3, RZ, 0xc0, !PT ;  /* 0x0000000302027812 */ /* 0x000fc800078ec0ff */
[----:B------:R-:W-:-:S07]  /*0990*/  ISETP.NE.AND P1, PT, R2, RZ, PT ;  /* 0x000000ff0200720c */ /* 0x000fce0003f25270 */
[----:B------:R-:W-:Y:S06]  /*09a0*/  @!P0 BRA `(.L_x_3) ;  /* 0x0000000000608947 */ /* 0x000fec0003800000 */
[----:B------:R-:W1:Y:S01]  /*09b0*/  LDC.64 R4, c[0x0][0x390] ;  /* 0x0000e400ff047b82 */ /* 0x000e620000000a00 */
[----:B------:R-:W3:Y:S07]  /*09c0*/  LDCU UR4, c[0x0][0x388] ;  /* 0x00007100ff0477ac */ /* 0x000eee0008000800 */
[----:B------:R-:W4:Y:S08]  /*09d0*/  LDC.64 R6, c[0x0][0x398] ;  /* 0x0000e600ff067b82 */ /* 0x000f300000000a00 */
[----:B0-2---:R-:W0:Y:S01]  /*09e0*/  LDC.64 R8, c[0x0][0x380] ;  /* 0x0000e000ff087b82 */ /* 0x005e220000000a00 */
[----:B-1----:R-:W-:-:S05]  /*09f0*/  IMAD.WIDE.U32 R4, R0, 0x4, R4 ;  /* 0x0000000400047825 */ /* 0x002fca00078e0004 */
[----:B------:R-:W3:Y:S01]  /*0a00*/  LDG.E R3, desc[UR12][R4.64] ;  /* 0x0000000c04037981 */ /* 0x000ee2000c1e1900 */
[----:B----4-:R-:W-:-:S05]  /*0a10*/  IMAD.WIDE.U32 R6, R0, 0x4, R6 ;  /* 0x0000000400067825 */ /* 0x010fca00078e0006 */
[----:B------:R-:W3:Y:S01]  /*0a20*/  LDG.E R10, desc[UR12][R6.64] ;  /* 0x0000000c060a7981 */ /* 0x000ee2000c1e1900 */
[----:B0-----:R-:W-:-:S04]  /*0a30*/  IMAD.WIDE.U32 R8, R0, 0x4, R8 ;  /* 0x0000000400087825 */ /* 0x001fc800078e0008 */
[----:B---3--:R-:W-:-:S05]  /*0a40*/  IMAD R3, R3, UR4, R10 ;  /* 0x0000000403037c24 */ /* 0x008fca000f8e020a */
        /* <DEDUP_REMOVED lines=9> */
[----:B------:R-:W2:Y:S04]  /*0ae0*/  LDG.E R10, desc[UR12][R4.64+0xc] ;  /* 0x00000c0c040a7981 */ /* 0x000ea8000c1e1900 */
[----:B------:R-:W2:Y:S01]  /*0af0*/  LDG.E R15, desc[UR12][R6.64+0xc] ;  /* 0x00000c0c060f7981 */ /* 0x000ea2000c1e1900 */
[----:B------:R-:W-:Y:S01]  /*0b00*/  IADD3 R0, PT, PT, R0, 0x4, RZ ;  /* 0x0000000400007810 */ /* 0x000fe20007ffe0ff */
[----:B--2---:R-:W-:-:S05]  /*0b10*/  IMAD R15, R10, UR4, R15 ;  /* 0x000000040a0f7c24 */ /* 0x004fca000f8e020f */
[----:B------:R1:W-:Y:S02]  /*0b20*/  STG.E desc[UR12][R8.64+0xc], R15 ;  /* 0x00000c0f08007986 */ /* 0x0003e4000c10190c */
.L_x_3:
[----:B------:R-:W-:Y:S05]  /*0b30*/  @!P1 EXIT ;  /* 0x000000000000994d */ /* 0x000fea0003800000 */
[----:B------:R-:W3:Y:S01]  /*0b40*/  LDC.64 R4, c[0x0][0x380] ;  /* 0x0000e000ff047b82 */ /* 0x000ee20000000a00 */
[----:B------:R-:W4:Y:S07]  /*0b50*/  LDCU UR4, c[0x0][0x388] ;  /* 0x00007100ff0477ac */ /* 0x000f2e0008000800 */
[----:B------:R-:W5:Y:S08]  /*0b60*/  LDC.64 R6, c[0x0][0x398] ;  /* 0x0000e600ff067b82 */ /* 0x000f700000000a00 */
[----:B012---:R-:W0:Y:S01]  /*0b70*/  LDC.64 R8, c[0x0][0x390] ;  /* 0x0000e400ff087b82 */ /* 0x007e220000000a00 */
[----:B---3--:R-:W-:-:S04]  /*0b80*/  IMAD.WIDE.U32 R4, R0, 0x4, R4 ;  /* 0x0000000400047825 */ /* 0x008fc800078e0004 */
[----:B------:R-:W-:Y:S01]  /*0b90*/  IMAD.MOV.U32 R10, RZ, RZ, R4 ;  /* 0x000000ffff0a7224 */ /* 0x000fe200078e0004 */
[----:B------:R-:W-:Y:S01]  /*0ba0*/  MOV R13, R5 ;  /* 0x00000005000d7202 */ /* 0x000fe20000000f00 */
[----:B-----5:R-:W-:-:S05]  /*0bb0*/  IMAD.WIDE.U32 R6, R0, 0x4, R6 ;  /* 0x0000000400067825 */ /* 0x020fca00078e0006 */
[----:B------:R-:W-:Y:S01]  /*0bc0*/  MOV R11, R7 ;  /* 0x00000007000b7202 */ /* 0x000fe20000000f00 */
[----:B0-----:R-:W-:Y:S01]  /*0bd0*/  IMAD.WIDE.U32 R8, R0, 0x4, R8 ;  /* 0x0000000400087825 */ /* 0x001fe200078e0008 */
[----:B----4-:R-:W-:-:S07]  /*0be0*/  IADD3 R0, PT, PT, -R2, RZ, RZ ;  /* 0x000000ff02007210 */ /* 0x010fce0007ffe1ff */
.L_x_4:
[----:B0-----:R-:W-:Y:S01]  /*0bf0*/  IMAD.MOV.U32 R2, RZ, RZ, R8 ;  /* 0x000000ffff027224 */ /* 0x001fe200078e0008 */
[----:B------:R-:W-:Y:S02]  /*0c00*/  MOV R5, R11 ;  /* 0x0000000b00057202 */ /* 0x000fe40000000f00 */
[----:B------:R-:W-:Y:S02]  /*0c10*/  MOV R3, R9 ;  /* 0x0000000900037202 */ /* 0x000fe40000000f00 */
[----:B------:R-:W-:-:S03]  /*0c20*/  MOV R4, R6 ;  /* 0x0000000600047202 */ /* 0x000fc60000000f00 */
[----:B------:R0:W2:Y:S04]  /*0c30*/  LDG.E R2, desc[UR12][R2.64] ;  /* 0x0000000c02027981 */ /* 0x0000a8000c1e1900 */
[----:B------:R-:W2:Y:S01]  /*0c40*/  LDG.E R5, desc[UR12][R4.64] ;  /* 0x0000000c04057981 */ /* 0x000ea2000c1e1900 */
[----:B------:R-:W-:Y:S02]  /*0c50*/  IADD3 R0, PT, PT, R0, 0x1, RZ ;  /* 0x0000000100007810 */ /* 0x000fe40007ffe0ff */
[----:B------:R-:W-:Y:S02]  /*0c60*/  IADD3 R6, P2, PT, R6, 0x4, RZ ;  /* 0x0000000406067810 */ /* 0x000fe40007f5e0ff */
[----:B------:R-:W-:Y:S01]  /*0c70*/  ISETP.NE.AND P0, PT, R0, RZ, PT ;  /* 0x000000ff0000720c */ /* 0x000fe20003f05270 */
[----:B0-----:R-:W-:Y:S01]  /*0c80*/  IMAD.MOV.U32 R3, RZ, RZ, R13 ;  /* 0x000000ffff037224 */ /* 0x001fe200078e000d */
[----:B------:R-:W-:-:S02]  /*0c90*/  IADD3 R8, P3, PT, R8, 0x4, RZ ;  /* 0x0000000408087810 */ /* 0x000fc40007f7e0ff */
[----:B------:R-:W-:Y:S02]  /*0ca0*/  IADD3.X R11, PT, PT, RZ, R11, RZ, P2, !PT ;  /* 0x0000000bff0b7210 */ /* 0x000fe400017fe4ff */
[----:B------:R-:W-:Y:S01]  /*0cb0*/  IADD3.X R9, PT, PT, RZ, R9, RZ, P3, !PT ;  /* 0x00000009ff097210 */ /* 0x000fe20001ffe4ff */
[----:B--2---:R-:W-:Y:S01]  /*0cc0*/  IMAD R7, R2, UR4, R5 ;  /* 0x0000000402077c24 */ /* 0x004fe2000f8e0205 */
[----:B------:R-:W-:Y:S02]  /*0cd0*/  MOV R2, R10 ;  /* 0x0000000a00027202 */ /* 0x000fe40000000f00 */
[----:B------:R-:W-:-:S03]  /*0ce0*/  IADD3 R10, P1, PT, R10, 0x4, RZ ;  /* 0x000000040a0a7810 */ /* 0x000fc60007f3e0ff */
[----:B------:R0:W-:Y:S01]  /*0cf0*/  STG.E desc[UR12][R2.64], R7 ;  /* 0x0000000702007986 */ /* 0x0001e2000c10190c */
[----:B------:R-:W-:Y:S01]  /*0d00*/  IADD3.X R13, PT, PT, RZ, R13, RZ, P1, !PT ;  /* 0x0000000dff0d7210 */ /* 0x000fe20000ffe4ff */
[----:B------:R-:W-:Y:S08]  /*0d10*/  @P0 BRA `(.L_x_4) ;  /* 0xfffffffc00b40947 */ /* 0x000ff0000383ffff */
[----:B------:R-:W-:Y:S05]  /*0d20*/  EXIT ;  /* 0x000000000000794d */ /* 0x000fea0003800000 */
.L_x_5:
[----:B------:R-:W-:-:S00]  /*0d30*/  BRA `(.L_x_5) ;  /* 0xfffffffc00fc7947 */ /* 0x000fc0000383ffff */
[----:B------:R-:W-:-:S00]  /*0d40*/  NOP ;  /* 0x0000000000007918 */ /* 0x000fc00000000000 */
        /* <DEDUP_REMOVED lines=11> */
.L_x_6:


//--------------------- .nv.shared.reserved.0     --------------------------
	.section	.nv.shared.reserved.0,"aw",@nobits
	.weak		__nv_reservedSMEM_offset_0_alias
	.size		__nv_reservedSMEM_offset_0_alias, 0, 64
	.other		__nv_reservedSMEM_offset_0_alias,@"STO_CUDA_RESERVED_SHARED STV_DEFAULT"
__nv_reservedSMEM_offset_0_alias:
	.zero		0
	.zero		64


//--------------------- .nv.constant0._Z10saxpy_CUDAPiiS_S_i --------------------------
	.section	.nv.constant0._Z10saxpy_CUDAPiiS_S_i,"a",@progbits
	.sectionflags	@""
	.align	4
.nv.constant0._Z10saxpy_CUDAPiiS_S_i:
	.zero		932


//--------------------- SYMBOLS --------------------------

	.type		.nv.reservedSmem.offset0,@object
	.size		.nv.reservedSmem.offset0,0x4
